//
// Generated by NVIDIA NVVM Compiler
//
// Compiler Build ID: CL-36424714
// Cuda compilation tools, release 13.0, V13.0.88
// Based on NVVM 20.0.0
//

.version 9.0
.target sm_100
.address_size 64

	// .globl	_Z12testFunctionPf

.visible .entry _Z12testFunctionPf(
	.param .u64 .ptr .align 1 _Z12testFunctionPf_param_0
)
{
	.reg .pred 	%p<2>;
	.reg .b32 	%r<2>;
	.reg .b32 	%f<3>;
	.reg .b64 	%rd<3>;

	ld.param.u64 	%rd1, [_Z12testFunctionPf_param_0];
	mov.u32 	%r1, %tid.x;
	setp.ne.s32 	%p1, %r1, 0;
	@%p1 bra 	$L__BB0_2;
	cvta.to.global.u64 	%rd2, %rd1;
	ld.global.f32 	%f1, [%rd2];
	mul.f32 	%f2, %f1, %f1;
	st.global.f32 	[%rd2], %f2;
$L__BB0_2:
	ret;

}


// ===== COMPILED SASS (sm_100) =====

	.target	sm_100

	.elftype	@"ET_EXEC"


//--------------------- .note.nv.tkinfo           --------------------------
	.section	.note.nv.tkinfo,"",@"SHT_NOTE"
	.sectionflags	@"SHF_NOTE_NV_TKINFO"
	.tkinfo
        /*0018*/ 	.word	0x00000002
        /*0030*/ 	.string	""
        /*0030*/ 	.string	"ptxas"
        /*0030*/ 	.string	"Cuda compilation tools, release 13.0, V13.0.88"
        /*0030*/ 	.string	"Build cuda_13.0.r13.0/compiler.36424714_0"
        /*0030*/ 	.string	"-arch sm_100 -m 64 "



//--------------------- .note.nv.cuinfo           --------------------------
	.section	.note.nv.cuinfo,"",@"SHT_NOTE"
	.sectionflags	@"SHF_NOTE_NV_CUINFO"
        /*0018*/ 	.short	0x0002
        /*001a*/ 	.short	0x0064
        /*001c*/ 	.short	0x0082
	.zero		2


//--------------------- .nv.info                  --------------------------
	.section	.nv.info,"",@"SHT_CUDA_INFO"
	.align	4


	//----- nvinfo : EIATTR_REGCOUNT
	.align		4
        /*0000*/ 	.byte	0x04, 0x2f
        /*0002*/ 	.short	(.L_1 - .L_0)
	.align		4
.L_0:
        /*0004*/ 	.word	index@(_Z12testFunctionPf)
        /*0008*/ 	.word	0x00000008


	//----- nvinfo : EIATTR_FRAME_SIZE
	.align		4
.L_1:
        /*000c*/ 	.byte	0x04, 0x11
        /*000e*/ 	.short	(.L_3 - .L_2)
	.align		4
.L_2:
        /*0010*/ 	.word	index@(_Z12testFunctionPf)
        /*0014*/ 	.word	0x00000000


	//----- nvinfo : EIATTR_MIN_STACK_SIZE
	.align		4
.L_3:
        /*0018*/ 	.byte	0x04, 0x12
        /*001a*/ 	.short	(.L_5 - .L_4)
	.align		4
.L_4:
        /*001c*/ 	.word	index@(_Z12testFunctionPf)
        /*0020*/ 	.word	0x00000000
.L_5:


//--------------------- .nv.compat                --------------------------
	.section	.nv.compat,"",@"SHT_CUDA_COMPAT_INFO"
	.align	4
        /*0000*/ 	.byte	0x02, 0x09, 0x00, 0x00, 0x02, 0x02, 0x01, 0x00, 0x02, 0x05, 0x05, 0x00, 0x03, 0x07, 0x01, 0x01
        /*0010*/ 	.byte	0x02, 0x03, 0x00, 0x00, 0x02, 0x06, 0x01, 0x00, 0x04, 0x0b, 0x08, 0x00, 0x09, 0x00, 0x00, 0x00
        /*0020*/ 	.byte	0x00, 0x00, 0x00, 0x00


//--------------------- .nv.info._Z12testFunctionPf --------------------------
	.section	.nv.info._Z12testFunctionPf,"",@"SHT_CUDA_INFO"
	.sectionflags	@""
	.align	4


	//----- nvinfo : EIATTR_CUDA_API_VERSION
	.align		4
        /*0000*/ 	.byte	0x04, 0x37
        /*0002*/ 	.short	(.L_7 - .L_6)
.L_6:
        /*0004*/ 	.word	0x00000082


	//----- nvinfo : EIATTR_KPARAM_INFO
	.align		4
.L_7:
        /*0008*/ 	.byte	0x04, 0x17
        /*000a*/ 	.short	(.L_9 - .L_8)
.L_8:
        /*000c*/ 	.word	0x00000000
        /*0010*/ 	.short	0x0000
        /*0012*/ 	.short	0x0000
        /*0014*/ 	.byte	0x00, 0xf5, 0x21, 0x00


	//----- nvinfo : EIATTR_SPARSE_MMA_MASK
	.align		4
.L_9:
        /*0018*/ 	.byte	0x03, 0x50
        /*001a*/ 	.short	0x0000


	//----- nvinfo : EIATTR_MAXREG_COUNT
	.align		4
        /*001c*/ 	.byte	0x03, 0x1b
        /*001e*/ 	.short	0x00ff


	//----- nvinfo : EIATTR_MERCURY_ISA_VERSION
	.align		4
        /*0020*/ 	.byte	0x03, 0x5f
        /*0022*/ 	.short	0x0101


	//----- nvinfo : EIATTR_VRC_CTA_INIT_COUNT
	.align		4
        /*0024*/ 	.byte	0x02, 0x4a
	.zero		1
	.zero		1


	//----- nvinfo : EIATTR_EXIT_INSTR_OFFSETS
	.align		4
        /*0028*/ 	.byte	0x04, 0x1c
        /*002a*/ 	.short	(.L_11 - .L_10)


	//   ....[0]....
.L_10:
        /*002c*/ 	.word	0x00000030


	//   ....[1]....
        /*0030*/ 	.word	0x00000090


	//----- nvinfo : EIATTR_CBANK_PARAM_SIZE
	.align		4
.L_11:
        /*0034*/ 	.byte	0x03, 0x19
        /*0036*/ 	.short	0x0008


	//----- nvinfo : EIATTR_PARAM_CBANK
	.align		4
        /*0038*/ 	.byte	0x04, 0x0a
        /*003a*/ 	.short	(.L_13 - .L_12)
	.align		4
.L_12:
        /*003c*/ 	.word	index@(.nv.constant0._Z12testFunctionPf)
        /*0040*/ 	.short	0x0380
        /*0042*/ 	.short	0x0008


	//----- nvinfo : EIATTR_SW_WAR
	.align		4
.L_13:
        /*0044*/ 	.byte	0x04, 0x36
        /*0046*/ 	.short	(.L_15 - .L_14)
.L_14:
        /*0048*/ 	.word	0x00000008
.L_15:


//--------------------- .nv.callgraph             --------------------------
	.section	.nv.callgraph,"",@"SHT_CUDA_CALLGRAPH"
	.align	4
	.sectionentsize	8
	.align		4
        /*0000*/ 	.word	0x00000000
	.align		4
        /*0004*/ 	.word	0xffffffff
	.align		4
        /*0008*/ 	.word	0x00000000
	.align		4
        /*000c*/ 	.word	0xfffffffe
	.align		4
        /*0010*/ 	.word	0x00000000
	.align		4
        /*0014*/ 	.word	0xfffffffd
	.align		4
        /*0018*/ 	.word	0x00000000
	.align		4
        /*001c*/ 	.word	0xfffffffc


//--------------------- .text._Z12testFunctionPf  --------------------------
	.section	.text._Z12testFunctionPf,"ax",@progbits
	.align	128
        .global         _Z12testFunctionPf
        .type           _Z12testFunctionPf,@function
        .size           _Z12testFunctionPf,(.L_x_1 - _Z12testFunctionPf)
        .other          _Z12testFunctionPf,@"STO_CUDA_ENTRY STV_DEFAULT"
_Z12testFunctionPf:
.text._Z12testFunctionPf:
[----:B------:R-:W-:Y:S01]  /*0000*/  LDC R1, c[0x0][0x37c] ;  /* 0x0000df00ff017b82 */ /* 0x000fe20000000800 */
[----:B------:R-:W0:Y:S02]  /*0010*/  S2R R0, SR_TID.X ;  /* 0x0000000000007919 */ /* 0x000e240000002100 */
[----:B0-----:R-:W-:-:S13]  /*0020*/  ISETP.NE.AND P0, PT, R0, RZ, PT ;  /* 0x000000ff0000720c */ /* 0x001fda0003f05270 */
[----:B------:R-:W-:Y:S05]  /*0030*/  @P0 EXIT ;  /* 0x000000000000094d */ /* 0x000fea0003800000 */
[----:B------:R-:W0:Y:S01]  /*0040*/  LDC.64 R2, c[0x0][0x380] ;  /* 0x0000e000ff027b82 */ /* 0x000e220000000a00 */
[----:B------:R-:W0:Y:S02]  /*0050*/  LDCU.64 UR4, c[0x0][0x358] ;  /* 0x00006b00ff0477ac */ /* 0x000e240008000a00 */
[----:B0-----:R-:W2:Y:S02]  /*0060*/  LDG.E R0, desc[UR4][R2.64] ;  /* 0x0000000402007981 */ /* 0x001ea4000c1e1900 */
[----:B--2---:R-:W-:-:S05]  /*0070*/  FMUL R5, R0, R0 ;  /* 0x0000000000057220 */ /* 0x004fca0000400000 */
[----:B------:R-:W-:Y:S01]  /*0080*/  STG.E desc[UR4][R2.64], R5 ;  /* 0x0000000502007986 */ /* 0x000fe2000c101904 */
[----:B------:R-:W-:Y:S05]  /*0090*/  EXIT ;  /* 0x000000000000794d */ /* 0x000fea0003800000 */
.L_x_0:
[----:B------:R-:W-:-:S00]  /*00a0*/  BRA `(.L_x_0) ;  /* 0xfffffffc00fc7947 */ /* 0x000fc0000383ffff */
[----:B------:R-:W-:-:S00]  /*00b0*/  NOP ;  /* 0x0000000000007918 */ /* 0x000fc00000000000 */
        /* <DEDUP_REMOVED lines=12> */
.L_x_1:


//--------------------- .nv.shared.reserved.0     --------------------------
	.section	.nv.shared.reserved.0,"aw",@nobits
	.weak		__nv_reservedSMEM_offset_0_alias
	.size		__nv_reservedSMEM_offset_0_alias, 0, 64
	.other		__nv_reservedSMEM_offset_0_alias,@"STO_CUDA_RESERVED_SHARED STV_DEFAULT"
__nv_reservedSMEM_offset_0_alias:
	.zero		0
	.zero		64


//--------------------- .nv.constant0._Z12testFunctionPf --------------------------
	.section	.nv.constant0._Z12testFunctionPf,"a",@progbits
	.sectionflags	@""
	.align	4
.nv.constant0._Z12testFunctionPf:
	.zero		904


//--------------------- SYMBOLS --------------------------

	.type		.nv.reservedSmem.offset0,@object
	.size		.nv.reservedSmem.offset0,0x4
